//
// Generated by NVIDIA NVVM Compiler
//
// Compiler Build ID: CL-36424714
// Cuda compilation tools, release 13.0, V13.0.88
// Based on NVVM 20.0.0
//

.version 9.0
.target sm_100
.address_size 64

	// .globl	_Z12sum_last_dimPKfPf

.visible .entry _Z12sum_last_dimPKfPf(
	.param .u64 .ptr .align 1 _Z12sum_last_dimPKfPf_param_0,
	.param .u64 .ptr .align 1 _Z12sum_last_dimPKfPf_param_1
)
.maxntid 256
{
	.reg .pred 	%p<2>;
	.reg .b32 	%r<6>;
	.reg .b32 	%f<129>;
	.reg .b64 	%rd<9>;

	ld.param.u64 	%rd1, [_Z12sum_last_dimPKfPf_param_0];
	ld.param.u64 	%rd2, [_Z12sum_last_dimPKfPf_param_1];
	mov.u32 	%r2, %ctaid.x;
	mov.u32 	%r3, %ntid.x;
	mov.u32 	%r4, %tid.x;
	mad.lo.s32 	%r1, %r2, %r3, %r4;
	setp.gt.s32 	%p1, %r1, 31;
	@%p1 bra 	$L__BB0_2;
	cvta.to.global.u64 	%rd3, %rd1;
	cvta.to.global.u64 	%rd4, %rd2;
	shl.b32 	%r5, %r1, 6;
	mul.wide.s32 	%rd5, %r5, 4;
	add.s64 	%rd6, %rd3, %rd5;
	ld.global.nc.f32 	%f1, [%rd6];
	add.f32 	%f2, %f1, 0f00000000;
	ld.global.nc.f32 	%f3, [%rd6+4];
	add.f32 	%f4, %f2, %f3;
	ld.global.nc.f32 	%f5, [%rd6+8];
	add.f32 	%f6, %f4, %f5;
	ld.global.nc.f32 	%f7, [%rd6+12];
	add.f32 	%f8, %f6, %f7;
	ld.global.nc.f32 	%f9, [%rd6+16];
	add.f32 	%f10, %f8, %f9;
	ld.global.nc.f32 	%f11, [%rd6+20];
	add.f32 	%f12, %f10, %f11;
	ld.global.nc.f32 	%f13, [%rd6+24];
	add.f32 	%f14, %f12, %f13;
	ld.global.nc.f32 	%f15, [%rd6+28];
	add.f32 	%f16, %f14, %f15;
	ld.global.nc.f32 	%f17, [%rd6+32];
	add.f32 	%f18, %f16, %f17;
	ld.global.nc.f32 	%f19, [%rd6+36];
	add.f32 	%f20, %f18, %f19;
	ld.global.nc.f32 	%f21, [%rd6+40];
	add.f32 	%f22, %f20, %f21;
	ld.global.nc.f32 	%f23, [%rd6+44];
	add.f32 	%f24, %f22, %f23;
	ld.global.nc.f32 	%f25, [%rd6+48];
	add.f32 	%f26, %f24, %f25;
	ld.global.nc.f32 	%f27, [%rd6+52];
	add.f32 	%f28, %f26, %f27;
	ld.global.nc.f32 	%f29, [%rd6+56];
	add.f32 	%f30, %f28, %f29;
	ld.global.nc.f32 	%f31, [%rd6+60];
	add.f32 	%f32, %f30, %f31;
	ld.global.nc.f32 	%f33, [%rd6+64];
	add.f32 	%f34, %f32, %f33;
	ld.global.nc.f32 	%f35, [%rd6+68];
	add.f32 	%f36, %f34, %f35;
	ld.global.nc.f32 	%f37, [%rd6+72];
	add.f32 	%f38, %f36, %f37;
	ld.global.nc.f32 	%f39, [%rd6+76];
	add.f32 	%f40, %f38, %f39;
	ld.global.nc.f32 	%f41, [%rd6+80];
	add.f32 	%f42, %f40, %f41;
	ld.global.nc.f32 	%f43, [%rd6+84];
	add.f32 	%f44, %f42, %f43;
	ld.global.nc.f32 	%f45, [%rd6+88];
	add.f32 	%f46, %f44, %f45;
	ld.global.nc.f32 	%f47, [%rd6+92];
	add.f32 	%f48, %f46, %f47;
	ld.global.nc.f32 	%f49, [%rd6+96];
	add.f32 	%f50, %f48, %f49;
	ld.global.nc.f32 	%f51, [%rd6+100];
	add.f32 	%f52, %f50, %f51;
	ld.global.nc.f32 	%f53, [%rd6+104];
	add.f32 	%f54, %f52, %f53;
	ld.global.nc.f32 	%f55, [%rd6+108];
	add.f32 	%f56, %f54, %f55;
	ld.global.nc.f32 	%f57, [%rd6+112];
	add.f32 	%f58, %f56, %f57;
	ld.global.nc.f32 	%f59, [%rd6+116];
	add.f32 	%f60, %f58, %f59;
	ld.global.nc.f32 	%f61, [%rd6+120];
	add.f32 	%f62, %f60, %f61;
	ld.global.nc.f32 	%f63, [%rd6+124];
	add.f32 	%f64, %f62, %f63;
	ld.global.nc.f32 	%f65, [%rd6+128];
	add.f32 	%f66, %f64, %f65;
	ld.global.nc.f32 	%f67, [%rd6+132];
	add.f32 	%f68, %f66, %f67;
	ld.global.nc.f32 	%f69, [%rd6+136];
	add.f32 	%f70, %f68, %f69;
	ld.global.nc.f32 	%f71, [%rd6+140];
	add.f32 	%f72, %f70, %f71;
	ld.global.nc.f32 	%f73, [%rd6+144];
	add.f32 	%f74, %f72, %f73;
	ld.global.nc.f32 	%f75, [%rd6+148];
	add.f32 	%f76, %f74, %f75;
	ld.global.nc.f32 	%f77, [%rd6+152];
	add.f32 	%f78, %f76, %f77;
	ld.global.nc.f32 	%f79, [%rd6+156];
	add.f32 	%f80, %f78, %f79;
	ld.global.nc.f32 	%f81, [%rd6+160];
	add.f32 	%f82, %f80, %f81;
	ld.global.nc.f32 	%f83, [%rd6+164];
	add.f32 	%f84, %f82, %f83;
	ld.global.nc.f32 	%f85, [%rd6+168];
	add.f32 	%f86, %f84, %f85;
	ld.global.nc.f32 	%f87, [%rd6+172];
	add.f32 	%f88, %f86, %f87;
	ld.global.nc.f32 	%f89, [%rd6+176];
	add.f32 	%f90, %f88, %f89;
	ld.global.nc.f32 	%f91, [%rd6+180];
	add.f32 	%f92, %f90, %f91;
	ld.global.nc.f32 	%f93, [%rd6+184];
	add.f32 	%f94, %f92, %f93;
	ld.global.nc.f32 	%f95, [%rd6+188];
	add.f32 	%f96, %f94, %f95;
	ld.global.nc.f32 	%f97, [%rd6+192];
	add.f32 	%f98, %f96, %f97;
	ld.global.nc.f32 	%f99, [%rd6+196];
	add.f32 	%f100, %f98, %f99;
	ld.global.nc.f32 	%f101, [%rd6+200];
	add.f32 	%f102, %f100, %f101;
	ld.global.nc.f32 	%f103, [%rd6+204];
	add.f32 	%f104, %f102, %f103;
	ld.global.nc.f32 	%f105, [%rd6+208];
	add.f32 	%f106, %f104, %f105;
	ld.global.nc.f32 	%f107, [%rd6+212];
	add.f32 	%f108, %f106, %f107;
	ld.global.nc.f32 	%f109, [%rd6+216];
	add.f32 	%f110, %f108, %f109;
	ld.global.nc.f32 	%f111, [%rd6+220];
	add.f32 	%f112, %f110, %f111;
	ld.global.nc.f32 	%f113, [%rd6+224];
	add.f32 	%f114, %f112, %f113;
	ld.global.nc.f32 	%f115, [%rd6+228];
	add.f32 	%f116, %f114, %f115;
	ld.global.nc.f32 	%f117, [%rd6+232];
	add.f32 	%f118, %f116, %f117;
	ld.global.nc.f32 	%f119, [%rd6+236];
	add.f32 	%f120, %f118, %f119;
	ld.global.nc.f32 	%f121, [%rd6+240];
	add.f32 	%f122, %f120, %f121;
	ld.global.nc.f32 	%f123, [%rd6+244];
	add.f32 	%f124, %f122, %f123;
	ld.global.nc.f32 	%f125, [%rd6+248];
	add.f32 	%f126, %f124, %f125;
	ld.global.nc.f32 	%f127, [%rd6+252];
	add.f32 	%f128, %f126, %f127;
	mul.wide.s32 	%rd7, %r1, 4;
	add.s64 	%rd8, %rd4, %rd7;
	st.global.f32 	[%rd8], %f128;
$L__BB0_2:
	ret;

}


// ===== COMPILED SASS (sm_100) =====

	.target	sm_100

	.elftype	@"ET_EXEC"


//--------------------- .note.nv.tkinfo           --------------------------
	.section	.note.nv.tkinfo,"",@"SHT_NOTE"
	.sectionflags	@"SHF_NOTE_NV_TKINFO"
	.tkinfo
        /*0018*/ 	.word	0x00000002
        /*0030*/ 	.string	""
        /*0030*/ 	.string	"ptxas"
        /*0030*/ 	.string	"Cuda compilation tools, release 13.0, V13.0.88"
        /*0030*/ 	.string	"Build cuda_13.0.r13.0/compiler.36424714_0"
        /*0030*/ 	.string	"-arch sm_100 -m 64 "



//--------------------- .note.nv.cuinfo           --------------------------
	.section	.note.nv.cuinfo,"",@"SHT_NOTE"
	.sectionflags	@"SHF_NOTE_NV_CUINFO"
        /*0018*/ 	.short	0x0002
        /*001a*/ 	.short	0x0064
        /*001c*/ 	.short	0x0082
	.zero		2


//--------------------- .nv.info                  --------------------------
	.section	.nv.info,"",@"SHT_CUDA_INFO"
	.align	4


	//----- nvinfo : EIATTR_REGCOUNT
	.align		4
        /*0000*/ 	.byte	0x04, 0x2f
        /*0002*/ 	.short	(.L_1 - .L_0)
	.align		4
.L_0:
        /*0004*/ 	.word	index@(_Z12sum_last_dimPKfPf)
        /*0008*/ 	.word	0x0000001e


	//----- nvinfo : EIATTR_FRAME_SIZE
	.align		4
.L_1:
        /*000c*/ 	.byte	0x04, 0x11
        /*000e*/ 	.short	(.L_3 - .L_2)
	.align		4
.L_2:
        /*0010*/ 	.word	index@(_Z12sum_last_dimPKfPf)
        /*0014*/ 	.word	0x00000000


	//----- nvinfo : EIATTR_MIN_STACK_SIZE
	.align		4
.L_3:
        /*0018*/ 	.byte	0x04, 0x12
        /*001a*/ 	.short	(.L_5 - .L_4)
	.align		4
.L_4:
        /*001c*/ 	.word	index@(_Z12sum_last_dimPKfPf)
        /*0020*/ 	.word	0x00000000
.L_5:


//--------------------- .nv.compat                --------------------------
	.section	.nv.compat,"",@"SHT_CUDA_COMPAT_INFO"
	.align	4
        /*0000*/ 	.byte	0x02, 0x09, 0x00, 0x00, 0x02, 0x02, 0x01, 0x00, 0x02, 0x05, 0x05, 0x00, 0x03, 0x07, 0x01, 0x01
        /*0010*/ 	.byte	0x02, 0x03, 0x00, 0x00, 0x02, 0x06, 0x01, 0x00, 0x04, 0x0b, 0x08, 0x00, 0x09, 0x00, 0x00, 0x00
        /*0020*/ 	.byte	0x00, 0x00, 0x00, 0x00


//--------------------- .nv.info._Z12sum_last_dimPKfPf --------------------------
	.section	.nv.info._Z12sum_last_dimPKfPf,"",@"SHT_CUDA_INFO"
	.sectionflags	@""
	.align	4


	//----- nvinfo : EIATTR_CUDA_API_VERSION
	.align		4
        /*0000*/ 	.byte	0x04, 0x37
        /*0002*/ 	.short	(.L_7 - .L_6)
.L_6:
        /*0004*/ 	.word	0x00000082


	//----- nvinfo : EIATTR_KPARAM_INFO
	.align		4
.L_7:
        /*0008*/ 	.byte	0x04, 0x17
        /*000a*/ 	.short	(.L_9 - .L_8)
.L_8:
        /*000c*/ 	.word	0x00000000
        /*0010*/ 	.short	0x0001
        /*0012*/ 	.short	0x0008
        /*0014*/ 	.byte	0x00, 0xf5, 0x21, 0x00


	//----- nvinfo : EIATTR_KPARAM_INFO
	.align		4
.L_9:
        /*0018*/ 	.byte	0x04, 0x17
        /*001a*/ 	.short	(.L_11 - .L_10)
.L_10:
        /*001c*/ 	.word	0x00000000
        /*0020*/ 	.short	0x0000
        /*0022*/ 	.short	0x0000
        /*0024*/ 	.byte	0x00, 0xf5, 0x21, 0x00


	//----- nvinfo : EIATTR_SPARSE_MMA_MASK
	.align		4
.L_11:
        /*0028*/ 	.byte	0x03, 0x50
        /*002a*/ 	.short	0x0000


	//----- nvinfo : EIATTR_MAXREG_COUNT
	.align		4
        /*002c*/ 	.byte	0x03, 0x1b
        /*002e*/ 	.short	0x00ff


	//----- nvinfo : EIATTR_MERCURY_ISA_VERSION
	.align		4
        /*0030*/ 	.byte	0x03, 0x5f
        /*0032*/ 	.short	0x0101


	//----- nvinfo : EIATTR_VRC_CTA_INIT_COUNT
	.align		4
        /*0034*/ 	.byte	0x02, 0x4a
	.zero		1
	.zero		1


	//----- nvinfo : EIATTR_EXIT_INSTR_OFFSETS
	.align		4
        /*0038*/ 	.byte	0x04, 0x1c
        /*003a*/ 	.short	(.L_13 - .L_12)


	//   ....[0]....
.L_12:
        /*003c*/ 	.word	0x00000060


	//   ....[1]....
        /*0040*/ 	.word	0x000008e0


	//----- nvinfo : EIATTR_MAX_THREADS
	.align		4
.L_13:
        /*0044*/ 	.byte	0x04, 0x05
        /*0046*/ 	.short	(.L_15 - .L_14)
.L_14:
        /*0048*/ 	.word	0x00000100
        /*004c*/ 	.word	0x00000001
        /*0050*/ 	.word	0x00000001


	//----- nvinfo : EIATTR_CBANK_PARAM_SIZE
	.align		4
.L_15:
        /*0054*/ 	.byte	0x03, 0x19
        /*0056*/ 	.short	0x0010


	//----- nvinfo : EIATTR_PARAM_CBANK
	.align		4
        /*0058*/ 	.byte	0x04, 0x0a
        /*005a*/ 	.short	(.L_17 - .L_16)
	.align		4
.L_16:
        /*005c*/ 	.word	index@(.nv.constant0._Z12sum_last_dimPKfPf)
        /*0060*/ 	.short	0x0380
        /*0062*/ 	.short	0x0010


	//----- nvinfo : EIATTR_SW_WAR
	.align		4
.L_17:
        /*0064*/ 	.byte	0x04, 0x36
        /*0066*/ 	.short	(.L_19 - .L_18)
.L_18:
        /*0068*/ 	.word	0x00000008
.L_19:


//--------------------- .nv.callgraph             --------------------------
	.section	.nv.callgraph,"",@"SHT_CUDA_CALLGRAPH"
	.align	4
	.sectionentsize	8
	.align		4
        /*0000*/ 	.word	0x00000000
	.align		4
        /*0004*/ 	.word	0xffffffff
	.align		4
        /*0008*/ 	.word	0x00000000
	.align		4
        /*000c*/ 	.word	0xfffffffe
	.align		4
        /*0010*/ 	.word	0x00000000
	.align		4
        /*0014*/ 	.word	0xfffffffd
	.align		4
        /*0018*/ 	.word	0x00000000
	.align		4
        /*001c*/ 	.word	0xfffffffc


//--------------------- .text._Z12sum_last_dimPKfPf --------------------------
	.section	.text._Z12sum_last_dimPKfPf,"ax",@progbits
	.align	128
        .global         _Z12sum_last_dimPKfPf
        .type           _Z12sum_last_dimPKfPf,@function
        .size           _Z12sum_last_dimPKfPf,(.L_x_1 - _Z12sum_last_dimPKfPf)
        .other          _Z12sum_last_dimPKfPf,@"STO_CUDA_ENTRY STV_DEFAULT"
_Z12sum_last_dimPKfPf:
.text._Z12sum_last_dimPKfPf:
[----:B------:R-:W-:Y:S01]  /*0000*/  LDC R1, c[0x0][0x37c] ;  /* 0x0000df00ff017b82 */ /* 0x000fe20000000800 */
[----:B------:R-:W0:Y:S07]  /*0010*/  S2R R3, SR_TID.X ;  /* 0x0000000000037919 */ /* 0x000e2e0000002100 */
[----:B------:R-:W0:Y:S08]  /*0020*/  S2UR UR4, SR_CTAID.X ;  /* 0x00000000000479c3 */ /* 0x000e300000002500 */
[----:B------:R-:W0:Y:S02]  /*0030*/  LDC R0, c[0x0][0x360] ;  /* 0x0000d800ff007b82 */ /* 0x000e240000000800 */
[----:B0-----:R-:W-:-:S05]  /*0040*/  IMAD R0, R0, UR4, R3 ;  /* 0x0000000400007c24 */ /* 0x001fca000f8e0203 */
[----:B------:R-:W-:-:S13]  /*0050*/  ISETP.GT.AND P0, PT, R0, 0x1f, PT ;  /* 0x0000001f0000780c */ /* 0x000fda0003f04270 */
[----:B------:R-:W-:Y:S05]  /*0060*/  @P0 EXIT ;  /* 0x000000000000094d */ /* 0x000fea0003800000 */
[----:B------:R-:W0:Y:S01]  /*0070*/  LDC.64 R2, c[0x0][0x380] ;  /* 0x0000e000ff027b82 */ /* 0x000e220000000a00 */
[----:B------:R-:W1:Y:S01]  /*0080*/  LDCU.64 UR4, c[0x0][0x358] ;  /* 0x00006b00ff0477ac */ /* 0x000e620008000a00 */
[----:B------:R-:W-:-:S05]  /*0090*/  SHF.L.U32 R5, R0, 0x6, RZ ;  /* 0x0000000600057819 */ /* 0x000fca00000006ff */
[----:B0-----:R-:W-:-:S05]  /*00a0*/  IMAD.WIDE R2, R5, 0x4, R2 ;  /* 0x0000000405027825 */ /* 0x001fca00078e0202 */
[----:B-1----:R-:W2:Y:S04]  /*00b0*/  LDG.E.CONSTANT R4, desc[UR4][R2.64] ;  /* 0x0000000402047981 */ /* 0x002ea8000c1e9900 */
[----:B------:R-:W3:Y:S04]  /*00c0*/  LDG.E.CONSTANT R21, desc[UR4][R2.64+0x4] ;  /* 0x0000040402157981 */ /* 0x000ee8000c1e9900 */
[----:B------:R-:W4:Y:S04]  /*00d0*/  LDG.E.CONSTANT R27, desc[UR4][R2.64+0x8] ;  /* 0x00000804021b7981 */ /* 0x000f28000c1e9900 */
[----:B------:R-:W5:Y:S04]  /*00e0*/  LDG.E.CONSTANT R5, desc[UR4][R2.64+0xc] ;  /* 0x00000c0402057981 */ /* 0x000f68000c1e9900 */
        /* <DEDUP_REMOVED lines=18> */
[----:B------:R-:W5:Y:S01]  /*0210*/  LDG.E.CONSTANT R25, desc[UR4][R2.64+0x58] ;  /* 0x0000580402197981 */ /* 0x000f62000c1e9900 */
[----:B--2---:R-:W-:-:S04]  /*0220*/  FADD R4, RZ, R4 ;  /* 0x00000004ff047221 */ /* 0x004fc80000000000 */
[----:B---3--:R-:W-:Y:S02]  /*0230*/  FADD R4, R4, R21 ;  /* 0x0000001504047221 */ /* 0x008fe40000000000 */
[----:B------:R-:W2:Y:S02]  /*0240*/  LDG.E.CONSTANT R21, desc[UR4][R2.64+0x5c] ;  /* 0x00005c0402157981 */ /* 0x000ea4000c1e9900 */
[----:B----4-:R-:W-:Y:S02]  /*0250*/  FADD R26, R4, R27 ;  /* 0x0000001b041a7221 */ /* 0x010fe40000000000 */
[----:B------:R-:W3:Y:S02]  /*0260*/  LDG.E.CONSTANT R4, desc[UR4][R2.64+0x60] ;  /* 0x0000600402047981 */ /* 0x000ee4000c1e9900 */
[----:B-----5:R-:W-:Y:S02]  /*0270*/  FADD R27, R26, R5 ;  /* 0x000000051a1b7221 */ /* 0x020fe40000000000 */
[----:B------:R-:W4:Y:S02]  /*0280*/  LDG.E.CONSTANT R5, desc[UR4][R2.64+0x64] ;  /* 0x0000640402057981 */ /* 0x000f24000c1e9900 */
[----:B------:R-:W-:-:S02]  /*0290*/  FADD R26, R27, R6 ;  /* 0x000000061b1a7221 */ /* 0x000fc40000000000 */
[----:B------:R-:W5:Y:S02]  /*02a0*/  LDG.E.CONSTANT R6, desc[UR4][R2.64+0x68] ;  /* 0x0000680402067981 */ /* 0x000f64000c1e9900 */
[----:B------:R-:W-:Y:S02]  /*02b0*/  FADD R27, R26, R7 ;  /* 0x000000071a1b7221 */ /* 0x000fe40000000000 */
[----:B------:R-:W5:Y:S02]  /*02c0*/  LDG.E.CONSTANT R7, desc[UR4][R2.64+0x6c] ;  /* 0x00006c0402077981 */ /* 0x000f64000c1e9900 */
[----:B------:R-:W-:Y:S02]  /*02d0*/  FADD R26, R27, R8 ;  /* 0x000000081b1a7221 */ /* 0x000fe40000000000 */
[----:B------:R-:W5:Y:S02]  /*02e0*/  LDG.E.CONSTANT R8, desc[UR4][R2.64+0x70] ;  /* 0x0000700402087981 */ /* 0x000f64000c1e9900 */
        /* <DEDUP_REMOVED lines=32> */
[----:B--2---:R-:W-:Y:S02]  /*04f0*/  FADD R27, R26, R21 ;  /* 0x000000151a1b7221 */ /* 0x004fe40000000000 */
[----:B------:R-:W2:Y:S02]  /*0500*/  LDG.E.CONSTANT R21, desc[UR4][R2.64+0xb4] ;  /* 0x0000b40402157981 */ /* 0x000ea4000c1e9900 */
[----:B---3--:R-:W-:Y:S02]  /*0510*/  FADD R26, R27, R4 ;  /* 0x000000041b1a7221 */ /* 0x008fe40000000000 */
[----:B------:R-:W3:Y:S02]  /*0520*/  LDG.E.CONSTANT R4, desc[UR4][R2.64+0xb8] ;  /* 0x0000b80402047981 */ /* 0x000ee4000c1e9900 */
[----:B----4-:R-:W-:-:S02]  /*0530*/  FADD R27, R26, R5 ;  /* 0x000000051a1b7221 */ /* 0x010fc40000000000 */
[----:B------:R-:W4:Y:S02]  /*0540*/  LDG.E.CONSTANT R5, desc[UR4][R2.64+0xbc] ;  /* 0x0000bc0402057981 */ /* 0x000f24000c1e9900 */
[----:B-----5:R-:W-:Y:S02]  /*0550*/  FADD R26, R27, R6 ;  /* 0x000000061b1a7221 */ /* 0x020fe40000000000 */
        /* <DEDUP_REMOVED lines=28> */
[----:B------:R-:W5:Y:S04]  /*0720*/  LDG.E.CONSTANT R20, desc[UR4][R2.64+0xf8] ;  /* 0x0000f80402147981 */ /* 0x000f68000c1e9900 */
[----:B------:R0:W5:Y:S01]  /*0730*/  LDG.E.CONSTANT R19, desc[UR4][R2.64+0xfc] ;  /* 0x0000fc0402137981 */ /* 0x000162000c1e9900 */
[----:B------:R-:W-:-:S04]  /*0740*/  FADD R22, R27, R22 ;  /* 0x000000161b167221 */ /* 0x000fc80000000000 */
[----:B------:R-:W-:-:S04]  /*0750*/  FADD R23, R22, R23 ;  /* 0x0000001716177221 */ /* 0x000fc80000000000 */
[----:B------:R-:W-:Y:S01]  /*0760*/  FADD R24, R23, R24 ;  /* 0x0000001817187221 */ /* 0x000fe20000000000 */
[----:B0-----:R-:W0:Y:S03]  /*0770*/  LDC.64 R2, c[0x0][0x388] ;  /* 0x0000e200ff027b82 */ /* 0x001e260000000a00 */
[----:B------:R-:W-:Y:S01]  /*0780*/  FADD R24, R24, R25 ;  /* 0x0000001918187221 */ /* 0x000fe20000000000 */
[----:B0-----:R-:W-:-:S04]  /*0790*/  IMAD.WIDE R2, R0, 0x4, R2 ;  /* 0x0000000400027825 */ /* 0x001fc800078e0202 */
[----:B--2---:R-:W-:-:S04]  /*07a0*/  FADD R21, R24, R21 ;  /* 0x0000001518157221 */ /* 0x004fc80000000000 */
[----:B---3--:R-:W-:-:S04]  /*07b0*/  FADD R4, R21, R4 ;  /* 0x0000000415047221 */ /* 0x008fc80000000000 */
[----:B----4-:R-:W-:-:S04]  /*07c0*/  FADD R5, R4, R5 ;  /* 0x0000000504057221 */ /* 0x010fc80000000000 */
[----:B-----5:R-:W-:-:S04]  /*07d0*/  FADD R6, R5, R6 ;  /* 0x0000000605067221 */ /* 0x020fc80000000000 */
[----:B------:R-:W-:-:S04]  /*07e0*/  FADD R7, R6, R7 ;  /* 0x0000000706077221 */ /* 0x000fc80000000000 */
        /* <DEDUP_REMOVED lines=13> */
[----:B------:R-:W-:-:S05]  /*08c0*/  FADD R19, R20, R19 ;  /* 0x0000001314137221 */ /* 0x000fca0000000000 */
[----:B------:R-:W-:Y:S01]  /*08d0*/  STG.E desc[UR4][R2.64], R19 ;  /* 0x0000001302007986 */ /* 0x000fe2000c101904 */
[----:B------:R-:W-:Y:S05]  /*08e0*/  EXIT ;  /* 0x000000000000794d */ /* 0x000fea0003800000 */
.L_x_0:
[----:B------:R-:W-:-:S00]  /*08f0*/  BRA `(.L_x_0) ;  /* 0xfffffffc00fc7947 */ /* 0x000fc0000383ffff */
[----:B------:R-:W-:-:S00]  /*0900*/  NOP ;  /* 0x0000000000007918 */ /* 0x000fc00000000000 */
[----:B------:R-:W-:-:S00]  /*0910*/  NOP ;  /* 0x0000000000007918 */ /* 0x000fc00000000000 */
[----:B------:R-:W-:-:S00]  /*0920*/  NOP ;  /* 0x0000000000007918 */ /* 0x000fc00000000000 */
[----:B------:R-:W-:-:S00]  /*0930*/  NOP ;  /* 0x0000000000007918 */ /* 0x000fc00000000000 */
[----:B------:R-:W-:-:S00]  /*0940*/  NOP ;  /* 0x0000000000007918 */ /* 0x000fc00000000000 */
[----:B------:R-:W-:-:S00]  /*0950*/  NOP ;  /* 0x0000000000007918 */ /* 0x000fc00000000000 */
[----:B------:R-:W-:-:S00]  /*0960*/  NOP ;  /* 0x0000000000007918 */ /* 0x000fc00000000000 */
[----:B------:R-:W-:-:S00]  /*0970*/  NOP ;  /* 0x0000000000007918 */ /* 0x000fc00000000000 */
.L_x_1:


//--------------------- .nv.shared.reserved.0     --------------------------
	.section	.nv.shared.reserved.0,"aw",@nobits
	.weak		__nv_reservedSMEM_offset_0_alias
	.size		__nv_reservedSMEM_offset_0_alias, 0, 64
	.other		__nv_reservedSMEM_offset_0_alias,@"STO_CUDA_RESERVED_SHARED STV_DEFAULT"
__nv_reservedSMEM_offset_0_alias:
	.zero		0
	.zero		64


//--------------------- .nv.constant0._Z12sum_last_dimPKfPf --------------------------
	.section	.nv.constant0._Z12sum_last_dimPKfPf,"a",@progbits
	.sectionflags	@""
	.align	4
.nv.constant0._Z12sum_last_dimPKfPf:
	.zero		912


//--------------------- SYMBOLS --------------------------

	.type		.nv.reservedSmem.offset0,@object
	.size		.nv.reservedSmem.offset0,0x4
